//
// Generated by NVIDIA NVVM Compiler
//
// Compiler Build ID: CL-36424714
// Cuda compilation tools, release 13.0, V13.0.88
// Based on NVVM 20.0.0
//

.version 9.0
.target sm_100
.address_size 64

	// .globl	_Z14mat_mul_kernelPiS_S_iiii

.visible .entry _Z14mat_mul_kernelPiS_S_iiii(
	.param .u64 .ptr .align 1 _Z14mat_mul_kernelPiS_S_iiii_param_0,
	.param .u64 .ptr .align 1 _Z14mat_mul_kernelPiS_S_iiii_param_1,
	.param .u64 .ptr .align 1 _Z14mat_mul_kernelPiS_S_iiii_param_2,
	.param .u32 _Z14mat_mul_kernelPiS_S_iiii_param_3,
	.param .u32 _Z14mat_mul_kernelPiS_S_iiii_param_4,
	.param .u32 _Z14mat_mul_kernelPiS_S_iiii_param_5,
	.param .u32 _Z14mat_mul_kernelPiS_S_iiii_param_6
)
{
	.reg .pred 	%p<13>;
	.reg .b32 	%r<107>;
	.reg .b64 	%rd<53>;

	ld.param.u64 	%rd7, [_Z14mat_mul_kernelPiS_S_iiii_param_0];
	ld.param.u64 	%rd8, [_Z14mat_mul_kernelPiS_S_iiii_param_1];
	ld.param.u64 	%rd6, [_Z14mat_mul_kernelPiS_S_iiii_param_2];
	ld.param.u32 	%r32, [_Z14mat_mul_kernelPiS_S_iiii_param_3];
	ld.param.u32 	%r30, [_Z14mat_mul_kernelPiS_S_iiii_param_4];
	ld.param.u32 	%r31, [_Z14mat_mul_kernelPiS_S_iiii_param_6];
	cvta.to.global.u64 	%rd1, %rd8;
	cvta.to.global.u64 	%rd2, %rd7;
	mov.u32 	%r33, %tid.y;
	mov.u32 	%r34, %ctaid.y;
	mov.u32 	%r35, %ntid.y;
	mad.lo.s32 	%r1, %r34, %r35, %r33;
	mov.u32 	%r36, %tid.x;
	mov.u32 	%r37, %ctaid.x;
	mov.u32 	%r38, %ntid.x;
	mad.lo.s32 	%r2, %r37, %r38, %r36;
	setp.ge.s32 	%p1, %r1, %r32;
	setp.ge.s32 	%p2, %r2, %r31;
	or.pred  	%p3, %p1, %p2;
	@%p3 bra 	$L__BB0_14;
	setp.lt.s32 	%p4, %r30, 1;
	mov.b32 	%r106, 0;
	@%p4 bra 	$L__BB0_13;
	mul.lo.s32 	%r3, %r30, %r1;
	and.b32  	%r4, %r30, 7;
	setp.lt.u32 	%p5, %r30, 8;
	mov.b32 	%r101, 0;
	mov.u32 	%r106, %r101;
	@%p5 bra 	$L__BB0_5;
	and.b32  	%r101, %r30, 2147483640;
	neg.s32 	%r95, %r101;
	shl.b32 	%r7, %r31, 3;
	mul.wide.u32 	%rd9, %r3, 4;
	add.s64 	%rd10, %rd9, %rd2;
	add.s64 	%rd52, %rd10, 16;
	mov.b32 	%r106, 0;
	mul.wide.s32 	%rd13, %r31, 4;
	mov.u32 	%r94, %r2;
$L__BB0_4:
	.pragma "nounroll";
	ld.global.u32 	%r43, [%rd52+-16];
	mul.wide.s32 	%rd11, %r94, 4;
	add.s64 	%rd12, %rd1, %rd11;
	ld.global.u32 	%r44, [%rd12];
	mad.lo.s32 	%r45, %r44, %r43, %r106;
	ld.global.u32 	%r46, [%rd52+-12];
	add.s64 	%rd14, %rd12, %rd13;
	ld.global.u32 	%r47, [%rd14];
	mad.lo.s32 	%r48, %r47, %r46, %r45;
	ld.global.u32 	%r49, [%rd52+-8];
	add.s64 	%rd15, %rd14, %rd13;
	ld.global.u32 	%r50, [%rd15];
	mad.lo.s32 	%r51, %r50, %r49, %r48;
	ld.global.u32 	%r52, [%rd52+-4];
	add.s64 	%rd16, %rd15, %rd13;
	ld.global.u32 	%r53, [%rd16];
	mad.lo.s32 	%r54, %r53, %r52, %r51;
	ld.global.u32 	%r55, [%rd52];
	add.s64 	%rd17, %rd16, %rd13;
	ld.global.u32 	%r56, [%rd17];
	mad.lo.s32 	%r57, %r56, %r55, %r54;
	ld.global.u32 	%r58, [%rd52+4];
	add.s64 	%rd18, %rd17, %rd13;
	ld.global.u32 	%r59, [%rd18];
	mad.lo.s32 	%r60, %r59, %r58, %r57;
	ld.global.u32 	%r61, [%rd52+8];
	add.s64 	%rd19, %rd18, %rd13;
	ld.global.u32 	%r62, [%rd19];
	mad.lo.s32 	%r63, %r62, %r61, %r60;
	ld.global.u32 	%r64, [%rd52+12];
	add.s64 	%rd20, %rd19, %rd13;
	ld.global.u32 	%r65, [%rd20];
	mad.lo.s32 	%r106, %r65, %r64, %r63;
	add.s32 	%r95, %r95, 8;
	add.s32 	%r94, %r94, %r7;
	add.s64 	%rd52, %rd52, 32;
	setp.ne.s32 	%p6, %r95, 0;
	@%p6 bra 	$L__BB0_4;
$L__BB0_5:
	setp.eq.s32 	%p7, %r4, 0;
	@%p7 bra 	$L__BB0_13;
	and.b32  	%r17, %r30, 3;
	setp.lt.u32 	%p8, %r4, 4;
	@%p8 bra 	$L__BB0_8;
	add.s32 	%r67, %r101, %r3;
	mul.wide.u32 	%rd21, %r67, 4;
	add.s64 	%rd22, %rd2, %rd21;
	ld.global.u32 	%r68, [%rd22];
	mad.lo.s32 	%r69, %r101, %r31, %r2;
	mul.wide.s32 	%rd23, %r69, 4;
	add.s64 	%rd24, %rd1, %rd23;
	ld.global.u32 	%r70, [%rd24];
	mad.lo.s32 	%r71, %r70, %r68, %r106;
	cvt.u64.u32 	%rd25, %r3;
	cvt.u64.u32 	%rd26, %r101;
	add.s64 	%rd27, %rd26, %rd25;
	shl.b64 	%rd28, %rd27, 2;
	add.s64 	%rd29, %rd2, %rd28;
	ld.global.u32 	%r72, [%rd29+4];
	mul.wide.s32 	%rd30, %r31, 4;
	add.s64 	%rd31, %rd24, %rd30;
	ld.global.u32 	%r73, [%rd31];
	mad.lo.s32 	%r74, %r73, %r72, %r71;
	ld.global.u32 	%r75, [%rd29+8];
	add.s64 	%rd32, %rd31, %rd30;
	ld.global.u32 	%r76, [%rd32];
	mad.lo.s32 	%r77, %r76, %r75, %r74;
	ld.global.u32 	%r78, [%rd29+12];
	add.s64 	%rd33, %rd32, %rd30;
	ld.global.u32 	%r79, [%rd33];
	mad.lo.s32 	%r106, %r79, %r78, %r77;
	add.s32 	%r101, %r101, 4;
$L__BB0_8:
	setp.eq.s32 	%p9, %r17, 0;
	@%p9 bra 	$L__BB0_13;
	setp.eq.s32 	%p10, %r17, 1;
	@%p10 bra 	$L__BB0_11;
	add.s32 	%r81, %r101, %r3;
	mul.wide.u32 	%rd34, %r81, 4;
	add.s64 	%rd35, %rd2, %rd34;
	ld.global.u32 	%r82, [%rd35];
	mad.lo.s32 	%r83, %r101, %r31, %r2;
	mul.wide.s32 	%rd36, %r83, 4;
	add.s64 	%rd37, %rd1, %rd36;
	ld.global.u32 	%r84, [%rd37];
	mad.lo.s32 	%r85, %r84, %r82, %r106;
	cvt.u64.u32 	%rd38, %r3;
	cvt.u64.u32 	%rd39, %r101;
	add.s64 	%rd40, %rd39, %rd38;
	shl.b64 	%rd41, %rd40, 2;
	add.s64 	%rd42, %rd2, %rd41;
	ld.global.u32 	%r86, [%rd42+4];
	mul.wide.s32 	%rd43, %r31, 4;
	add.s64 	%rd44, %rd37, %rd43;
	ld.global.u32 	%r87, [%rd44];
	mad.lo.s32 	%r106, %r87, %r86, %r85;
	add.s32 	%r101, %r101, 2;
$L__BB0_11:
	and.b32  	%r88, %r30, 1;
	setp.eq.b32 	%p11, %r88, 1;
	not.pred 	%p12, %p11;
	@%p12 bra 	$L__BB0_13;
	add.s32 	%r89, %r101, %r3;
	mul.wide.u32 	%rd45, %r89, 4;
	add.s64 	%rd46, %rd2, %rd45;
	ld.global.u32 	%r90, [%rd46];
	mad.lo.s32 	%r91, %r101, %r31, %r2;
	mul.wide.s32 	%rd47, %r91, 4;
	add.s64 	%rd48, %rd1, %rd47;
	ld.global.u32 	%r92, [%rd48];
	mad.lo.s32 	%r106, %r92, %r90, %r106;
$L__BB0_13:
	mad.lo.s32 	%r93, %r31, %r1, %r2;
	cvta.to.global.u64 	%rd49, %rd6;
	mul.wide.s32 	%rd50, %r93, 4;
	add.s64 	%rd51, %rd49, %rd50;
	st.global.u32 	[%rd51], %r106;
$L__BB0_14:
	ret;

}


// ===== COMPILED SASS (sm_100) =====

	.target	sm_100

	.elftype	@"ET_EXEC"


//--------------------- .note.nv.tkinfo           --------------------------
	.section	.note.nv.tkinfo,"",@"SHT_NOTE"
	.sectionflags	@"SHF_NOTE_NV_TKINFO"
	.tkinfo
        /*0018*/ 	.word	0x00000002
        /*0030*/ 	.string	""
        /*0030*/ 	.string	"ptxas"
        /*0030*/ 	.string	"Cuda compilation tools, release 13.0, V13.0.88"
        /*0030*/ 	.string	"Build cuda_13.0.r13.0/compiler.36424714_0"
        /*0030*/ 	.string	"-arch sm_100 -m 64 "



//--------------------- .note.nv.cuinfo           --------------------------
	.section	.note.nv.cuinfo,"",@"SHT_NOTE"
	.sectionflags	@"SHF_NOTE_NV_CUINFO"
        /*0018*/ 	.short	0x0002
        /*001a*/ 	.short	0x0064
        /*001c*/ 	.short	0x0082
	.zero		2


//--------------------- .nv.info                  --------------------------
	.section	.nv.info,"",@"SHT_CUDA_INFO"
	.align	4


	//----- nvinfo : EIATTR_REGCOUNT
	.align		4
        /*0000*/ 	.byte	0x04, 0x2f
        /*0002*/ 	.short	(.L_1 - .L_0)
	.align		4
.L_0:
        /*0004*/ 	.word	index@(_Z14mat_mul_kernelPiS_S_iiii)
        /*0008*/ 	.word	0x00000020


	//----- nvinfo : EIATTR_FRAME_SIZE
	.align		4
.L_1:
        /*000c*/ 	.byte	0x04, 0x11
        /*000e*/ 	.short	(.L_3 - .L_2)
	.align		4
.L_2:
        /*0010*/ 	.word	index@(_Z14mat_mul_kernelPiS_S_iiii)
        /*0014*/ 	.word	0x00000000


	//----- nvinfo : EIATTR_MIN_STACK_SIZE
	.align		4
.L_3:
        /*0018*/ 	.byte	0x04, 0x12
        /*001a*/ 	.short	(.L_5 - .L_4)
	.align		4
.L_4:
        /*001c*/ 	.word	index@(_Z14mat_mul_kernelPiS_S_iiii)
        /*0020*/ 	.word	0x00000000
.L_5:


//--------------------- .nv.compat                --------------------------
	.section	.nv.compat,"",@"SHT_CUDA_COMPAT_INFO"
	.align	4
        /*0000*/ 	.byte	0x02, 0x09, 0x00, 0x00, 0x02, 0x02, 0x01, 0x00, 0x02, 0x05, 0x05, 0x00, 0x03, 0x07, 0x01, 0x01
        /*0010*/ 	.byte	0x02, 0x03, 0x00, 0x00, 0x02, 0x06, 0x01, 0x00, 0x04, 0x0b, 0x08, 0x00, 0x09, 0x00, 0x00, 0x00
        /*0020*/ 	.byte	0x00, 0x00, 0x00, 0x00


//--------------------- .nv.info._Z14mat_mul_kernelPiS_S_iiii --------------------------
	.section	.nv.info._Z14mat_mul_kernelPiS_S_iiii,"",@"SHT_CUDA_INFO"
	.sectionflags	@""
	.align	4


	//----- nvinfo : EIATTR_CUDA_API_VERSION
	.align		4
        /*0000*/ 	.byte	0x04, 0x37
        /*0002*/ 	.short	(.L_7 - .L_6)
.L_6:
        /*0004*/ 	.word	0x00000082


	//----- nvinfo : EIATTR_KPARAM_INFO
	.align		4
.L_7:
        /*0008*/ 	.byte	0x04, 0x17
        /*000a*/ 	.short	(.L_9 - .L_8)
.L_8:
        /*000c*/ 	.word	0x00000000
        /*0010*/ 	.short	0x0006
        /*0012*/ 	.short	0x0024
        /*0014*/ 	.byte	0x00, 0xf0, 0x11, 0x00


	//----- nvinfo : EIATTR_KPARAM_INFO
	.align		4
.L_9:
        /*0018*/ 	.byte	0x04, 0x17
        /*001a*/ 	.short	(.L_11 - .L_10)
.L_10:
        /*001c*/ 	.word	0x00000000
        /*0020*/ 	.short	0x0005
        /*0022*/ 	.short	0x0020
        /*0024*/ 	.byte	0x00, 0xf0, 0x11, 0x00


	//----- nvinfo : EIATTR_KPARAM_INFO
	.align		4
.L_11:
        /*0028*/ 	.byte	0x04, 0x17
        /*002a*/ 	.short	(.L_13 - .L_12)
.L_12:
        /*002c*/ 	.word	0x00000000
        /*0030*/ 	.short	0x0004
        /*0032*/ 	.short	0x001c
        /*0034*/ 	.byte	0x00, 0xf0, 0x11, 0x00


	//----- nvinfo : EIATTR_KPARAM_INFO
	.align		4
.L_13:
        /*0038*/ 	.byte	0x04, 0x17
        /*003a*/ 	.short	(.L_15 - .L_14)
.L_14:
        /*003c*/ 	.word	0x00000000
        /*0040*/ 	.short	0x0003
        /*0042*/ 	.short	0x0018
        /*0044*/ 	.byte	0x00, 0xf0, 0x11, 0x00


	//----- nvinfo : EIATTR_KPARAM_INFO
	.align		4
.L_15:
        /*0048*/ 	.byte	0x04, 0x17
        /*004a*/ 	.short	(.L_17 - .L_16)
.L_16:
        /*004c*/ 	.word	0x00000000
        /*0050*/ 	.short	0x0002
        /*0052*/ 	.short	0x0010
        /*0054*/ 	.byte	0x00, 0xf5, 0x21, 0x00


	//----- nvinfo : EIATTR_KPARAM_INFO
	.align		4
.L_17:
        /*0058*/ 	.byte	0x04, 0x17
        /*005a*/ 	.short	(.L_19 - .L_18)
.L_18:
        /*005c*/ 	.word	0x00000000
        /*0060*/ 	.short	0x0001
        /*0062*/ 	.short	0x0008
        /*0064*/ 	.byte	0x00, 0xf5, 0x21, 0x00


	//----- nvinfo : EIATTR_KPARAM_INFO
	.align		4
.L_19:
        /*0068*/ 	.byte	0x04, 0x17
        /*006a*/ 	.short	(.L_21 - .L_20)
.L_20:
        /*006c*/ 	.word	0x00000000
        /*0070*/ 	.short	0x0000
        /*0072*/ 	.short	0x0000
        /*0074*/ 	.byte	0x00, 0xf5, 0x21, 0x00


	//----- nvinfo : EIATTR_SPARSE_MMA_MASK
	.align		4
.L_21:
        /*0078*/ 	.byte	0x03, 0x50
        /*007a*/ 	.short	0x0000


	//----- nvinfo : EIATTR_MAXREG_COUNT
	.align		4
        /*007c*/ 	.byte	0x03, 0x1b
        /*007e*/ 	.short	0x00ff


	//----- nvinfo : EIATTR_MERCURY_ISA_VERSION
	.align		4
        /*0080*/ 	.byte	0x03, 0x5f
        /*0082*/ 	.short	0x0101


	//----- nvinfo : EIATTR_VRC_CTA_INIT_COUNT
	.align		4
        /*0084*/ 	.byte	0x02, 0x4a
	.zero		1
	.zero		1


	//----- nvinfo : EIATTR_EXIT_INSTR_OFFSETS
	.align		4
        /*0088*/ 	.byte	0x04, 0x1c
        /*008a*/ 	.short	(.L_23 - .L_22)


	//   ....[0]....
.L_22:
        /*008c*/ 	.word	0x000000d0


	//   ....[1]....
        /*0090*/ 	.word	0x000008e0


	//----- nvinfo : EIATTR_CBANK_PARAM_SIZE
	.align		4
.L_23:
        /*0094*/ 	.byte	0x03, 0x19
        /*0096*/ 	.short	0x0028


	//----- nvinfo : EIATTR_PARAM_CBANK
	.align		4
        /*0098*/ 	.byte	0x04, 0x0a
        /*009a*/ 	.short	(.L_25 - .L_24)
	.align		4
.L_24:
        /*009c*/ 	.word	index@(.nv.constant0._Z14mat_mul_kernelPiS_S_iiii)
        /*00a0*/ 	.short	0x0380
        /*00a2*/ 	.short	0x0028


	//----- nvinfo : EIATTR_SW_WAR
	.align		4
.L_25:
        /*00a4*/ 	.byte	0x04, 0x36
        /*00a6*/ 	.short	(.L_27 - .L_26)
.L_26:
        /*00a8*/ 	.word	0x00000008
.L_27:


//--------------------- .nv.callgraph             --------------------------
	.section	.nv.callgraph,"",@"SHT_CUDA_CALLGRAPH"
	.align	4
	.sectionentsize	8
	.align		4
        /*0000*/ 	.word	0x00000000
	.align		4
        /*0004*/ 	.word	0xffffffff
	.align		4
        /*0008*/ 	.word	0x00000000
	.align		4
        /*000c*/ 	.word	0xfffffffe
	.align		4
        /*0010*/ 	.word	0x00000000
	.align		4
        /*0014*/ 	.word	0xfffffffd
	.align		4
        /*0018*/ 	.word	0x00000000
	.align		4
        /*001c*/ 	.word	0xfffffffc


//--------------------- .text._Z14mat_mul_kernelPiS_S_iiii --------------------------
	.section	.text._Z14mat_mul_kernelPiS_S_iiii,"ax",@progbits
	.align	128
        .global         _Z14mat_mul_kernelPiS_S_iiii
        .type           _Z14mat_mul_kernelPiS_S_iiii,@function
        .size           _Z14mat_mul_kernelPiS_S_iiii,(.L_x_5 - _Z14mat_mul_kernelPiS_S_iiii)
        .other          _Z14mat_mul_kernelPiS_S_iiii,@"STO_CUDA_ENTRY STV_DEFAULT"
_Z14mat_mul_kernelPiS_S_iiii:
.text._Z14mat_mul_kernelPiS_S_iiii:
[----:B------:R-:W-:Y:S01]  /*0000*/  LDC R1, c[0x0][0x37c] ;  /* 0x0000df00ff017b82 */ /* 0x000fe20000000800 */
[----:B------:R-:W0:Y:S07]  /*0010*/  S2R R0, SR_TID.X ;  /* 0x0000000000007919 */ /* 0x000e2e0000002100 */
[----:B------:R-:W1:Y:S01]  /*0020*/  LDC R3, c[0x0][0x364] ;  /* 0x0000d900ff037b82 */ /* 0x000e620000000800 */
[----:B------:R-:W2:Y:S01]  /*0030*/  LDCU UR6, c[0x0][0x398] ;  /* 0x00007300ff0677ac */ /* 0x000ea20008000800 */
[----:B------:R-:W1:Y:S06]  /*0040*/  S2R R16, SR_TID.Y ;  /* 0x0000000000107919 */ /* 0x000e6c0000002200 */
[----:B------:R-:W0:Y:S08]  /*0050*/  S2UR UR5, SR_CTAID.X ;  /* 0x00000000000579c3 */ /* 0x000e300000002500 */
[----:B------:R-:W0:Y:S08]  /*0060*/  LDC R5, c[0x0][0x360] ;  /* 0x0000d800ff057b82 */ /* 0x000e300000000800 */
[----:B------:R-:W1:Y:S08]  /*0070*/  S2UR UR4, SR_CTAID.Y ;  /* 0x00000000000479c3 */ /* 0x000e700000002600 */
[----:B------:R-:W3:Y:S01]  /*0080*/  LDC R17, c[0x0][0x3a4] ;  /* 0x0000e900ff117b82 */ /* 0x000ee20000000800 */
[----:B0-----:R-:W-:-:S02]  /*0090*/  IMAD R0, R5, UR5, R0 ;  /* 0x0000000505007c24 */ /* 0x001fc4000f8e0200 */
[----:B-1----:R-:W-:-:S03]  /*00a0*/  IMAD R16, R3, UR4, R16 ;  /* 0x0000000403107c24 */ /* 0x002fc6000f8e0210 */
[----:B---3--:R-:W-:-:S04]  /*00b0*/  ISETP.GE.AND P0, PT, R0, R17, PT ;  /* 0x000000110000720c */ /* 0x008fc80003f06270 */
[----:B--2---:R-:W-:-:S13]  /*00c0*/  ISETP.GE.OR P0, PT, R16, UR6, P0 ;  /* 0x0000000610007c0c */ /* 0x004fda0008706670 */
[----:B------:R-:W-:Y:S05]  /*00d0*/  @P0 EXIT ;  /* 0x000000000000094d */ /* 0x000fea0003800000 */
[----:B------:R-:W0:Y:S01]  /*00e0*/  LDC R19, c[0x0][0x39c] ;  /* 0x0000e700ff137b82 */ /* 0x000e220000000800 */
[----:B------:R-:W1:Y:S01]  /*00f0*/  LDCU.64 UR4, c[0x0][0x358] ;  /* 0x00006b00ff0477ac */ /* 0x000e620008000a00 */
[----:B------:R-:W-:Y:S01]  /*0100*/  HFMA2 R24, -RZ, RZ, 0, 0 ;  /* 0x00000000ff187431 */ /* 0x000fe200000001ff */
[----:B0-----:R-:W-:-:S13]  /*0110*/  ISETP.GE.AND P0, PT, R19, 0x1, PT ;  /* 0x000000011300780c */ /* 0x001fda0003f06270 */
[----:B-1----:R-:W-:Y:S05]  /*0120*/  @!P0 BRA `(.L_x_0) ;  /* 0x0000000400dc8947 */ /* 0x002fea0003800000 */
[C---:B------:R-:W-:Y:S01]  /*0130*/  ISETP.GE.U32.AND P1, PT, R19.reuse, 0x8, PT ;  /* 0x000000081300780c */ /* 0x040fe20003f26070 */
[----:B------:R-:W-:Y:S01]  /*0140*/  IMAD R20, R16, R19, RZ ;  /* 0x0000001310147224 */ /* 0x000fe200078e02ff */
[----:B------:R-:W-:Y:S02]  /*0150*/  LOP3.LUT R27, R19, 0x7, RZ, 0xc0, !PT ;  /* 0x00000007131b7812 */ /* 0x000fe400078ec0ff */
[----:B------:R-:W-:Y:S02]  /*0160*/  MOV R21, RZ ;  /* 0x000000ff00157202 */ /* 0x000fe40000000f00 */
[----:B------:R-:W-:Y:S02]  /*0170*/  ISETP.NE.AND P0, PT, R27, RZ, PT ;  /* 0x000000ff1b00720c */ /* 0x000fe40003f05270 */
[----:B------:R-:W-:-:S05]  /*0180*/  MOV R24, RZ ;  /* 0x000000ff00187202 */ /* 0x000fca0000000f00 */
[----:B------:R-:W-:Y:S06]  /*0190*/  @!P1 BRA `(.L_x_1) ;  /* 0x0000000000c09947 */ /* 0x000fec0003800000 */
[----:B------:R-:W0:Y:S01]  /*01a0*/  LDC.64 R2, c[0x0][0x380] ;  /* 0x0000e000ff027b82 */ /* 0x000e220000000a00 */
[----:B------:R-:W-:Y:S02]  /*01b0*/  LOP3.LUT R21, R19, 0x7ffffff8, RZ, 0xc0, !PT ;  /* 0x7ffffff813157812 */ /* 0x000fe400078ec0ff */
[----:B------:R-:W-:Y:S02]  /*01c0*/  MOV R24, RZ ;  /* 0x000000ff00187202 */ /* 0x000fe40000000f00 */
[----:B------:R-:W-:Y:S02]  /*01d0*/  MOV R18, R0 ;  /* 0x0000000000127202 */ /* 0x000fe40000000f00 */
[----:B------:R-:W-:Y:S01]  /*01e0*/  IADD3 R22, PT, PT, -R21, RZ, RZ ;  /* 0x000000ff15167210 */ /* 0x000fe20007ffe1ff */
[----:B0-----:R-:W-:-:S03]  /*01f0*/  IMAD.WIDE.U32 R2, R20, 0x4, R2 ;  /* 0x0000000414027825 */ /* 0x001fc600078e0002 */
[----:B------:R-:W-:-:S04]  /*0200*/  IADD3 R4, P1, PT, R2, 0x10, RZ ;  /* 0x0000001002047810 */ /* 0x000fc80007f3e0ff */
[----:B------:R-:W-:-:S09]  /*0210*/  IADD3.X R3, PT, PT, RZ, R3, RZ, P1, !PT ;  /* 0x00000003ff037210 */ /* 0x000fd20000ffe4ff */
.L_x_2:
[----:B------:R-:W0:Y:S01]  /*0220*/  LDC.64 R14, c[0x0][0x388] ;  /* 0x0000e200ff0e7b82 */ /* 0x000e220000000a00 */
[----:B------:R-:W-:-:S05]  /*0230*/  MOV R2, R4 ;  /* 0x0000000400027202 */ /* 0x000fca0000000f00 */
[----:B------:R-:W2:Y:S04]  /*0240*/  LDG.E R25, desc[UR4][R2.64+-0x10] ;  /* 0xfffff00402197981 */ /* 0x000ea8000c1e1900 */
[----:B------:R-:W3:Y:S04]  /*0250*/  LDG.E R23, desc[UR4][R2.64+-0xc] ;  /* 0xfffff40402177981 */ /* 0x000ee8000c1e1900 */
[----:B------:R-:W4:Y:S04]  /*0260*/  LDG.E R29, desc[UR4][R2.64+-0x8] ;  /* 0xfffff804021d7981 */ /* 0x000f28000c1e1900 */
[----:B------:R-:W5:Y:S01]  /*0270*/  LDG.E R28, desc[UR4][R2.64+-0x4] ;  /* 0xfffffc04021c7981 */ /* 0x000f62000c1e1900 */
[----:B0-----:R-:W-:-:S05]  /*0280*/  IMAD.WIDE R14, R18, 0x4, R14 ;  /* 0x00000004120e7825 */ /* 0x001fca00078e020e */
[----:B------:R0:W2:Y:S01]  /*0290*/  LDG.E R26, desc[UR4][R14.64] ;  /* 0x000000040e1a7981 */ /* 0x0000a2000c1e1900 */
[----:B------:R-:W-:-:S04]  /*02a0*/  IMAD.WIDE R12, R17, 0x4, R14 ;  /* 0x00000004110c7825 */ /* 0x000fc800078e020e */
[C---:B------:R-:W-:Y:S02]  /*02b0*/  IMAD.WIDE R4, R17.reuse, 0x4, R12 ;  /* 0x0000000411047825 */ /* 0x040fe400078e020c */
[----:B------:R-:W3:Y:S02]  /*02c0*/  LDG.E R12, desc[UR4][R12.64] ;  /* 0x000000040c0c7981 */ /* 0x000ee4000c1e1900 */
[C---:B------:R-:W-:Y:S02]  /*02d0*/  IMAD.WIDE R8, R17.reuse, 0x4, R4 ;  /* 0x0000000411087825 */ /* 0x040fe400078e0204 */
[----:B------:R-:W4:Y:S02]  /*02e0*/  LDG.E R4, desc[UR4][R4.64] ;  /* 0x0000000404047981 */ /* 0x000f24000c1e1900 */
[C---:B------:R-:W-:Y:S02]  /*02f0*/  IMAD.WIDE R6, R17.reuse, 0x4, R8 ;  /* 0x0000000411067825 */ /* 0x040fe400078e0208 */
[----:B------:R-:W5:Y:S02]  /*0300*/  LDG.E R8, desc[UR4][R8.64] ;  /* 0x0000000408087981 */ /* 0x000f64000c1e1900 */
[----:B------:R-:W-:-:S02]  /*0310*/  IMAD.WIDE R10, R17, 0x4, R6 ;  /* 0x00000004110a7825 */ /* 0x000fc400078e0206 */
[----:B------:R-:W5:Y:S04]  /*0320*/  LDG.E R5, desc[UR4][R2.64] ;  /* 0x0000000402057981 */ /* 0x000f68000c1e1900 */
[----:B------:R-:W5:Y:S01]  /*0330*/  LDG.E R6, desc[UR4][R6.64] ;  /* 0x0000000406067981 */ /* 0x000f62000c1e1900 */
[----:B0-----:R-:W-:-:S03]  /*0340*/  IMAD.WIDE R14, R17, 0x4, R10 ;  /* 0x00000004110e7825 */ /* 0x001fc600078e020a */
[----:B------:R-:W5:Y:S04]  /*0350*/  LDG.E R10, desc[UR4][R10.64] ;  /* 0x000000040a0a7981 */ /* 0x000f68000c1e1900 */
[----:B------:R-:W5:Y:S04]  /*0360*/  LDG.E R13, desc[UR4][R14.64] ;  /* 0x000000040e0d7981 */ /* 0x000f68000c1e1900 */
[----:B------:R-:W5:Y:S04]  /*0370*/  LDG.E R7, desc[UR4][R2.64+0x4] ;  /* 0x0000040402077981 */ /* 0x000f68000c1e1900 */
[----:B------:R-:W5:Y:S01]  /*0380*/  LDG.E R9, desc[UR4][R2.64+0xc] ;  /* 0x00000c0402097981 */ /* 0x000f62000c1e1900 */
[----:B--2---:R-:W-:-:S02]  /*0390*/  IMAD R26, R25, R26, R24 ;  /* 0x0000001a191a7224 */ /* 0x004fc400078e0218 */
[----:B------:R-:W-:Y:S02]  /*03a0*/  IMAD.WIDE R24, R17, 0x4, R14 ;  /* 0x0000000411187825 */ /* 0x000fe400078e020e */
[----:B------:R0:W2:Y:S04]  /*03b0*/  LDG.E R14, desc[UR4][R2.64+0x8] ;  /* 0x00000804020e7981 */ /* 0x0000a8000c1e1900 */
[----:B------:R-:W2:Y:S01]  /*03c0*/  LDG.E R24, desc[UR4][R24.64] ;  /* 0x0000000418187981 */ /* 0x000ea2000c1e1900 */
[----:B---3--:R-:W-:Y:S01]  /*03d0*/  IMAD R12, R23, R12, R26 ;  /* 0x0000000c170c7224 */ /* 0x008fe200078e021a */
[----:B------:R-:W-:-:S03]  /*03e0*/  IADD3 R22, PT, PT, R22, 0x8, RZ ;  /* 0x0000000816167810 */ /* 0x000fc60007ffe0ff */
[----:B----4-:R-:W-:Y:S01]  /*03f0*/  IMAD R29, R29, R4, R12 ;  /* 0x000000041d1d7224 */ /* 0x010fe200078e020c */
[----:B------:R-:W-:-:S03]  /*0400*/  ISETP.NE.AND P1, PT, R22, RZ, PT ;  /* 0x000000ff1600720c */ /* 0x000fc60003f25270 */
[----:B-----5:R-:W-:Y:S01]  /*0410*/  IMAD R8, R28, R8, R29 ;  /* 0x000000081c087224 */ /* 0x020fe200078e021d */
[----:B------:R-:W-:-:S03]  /*0420*/  IADD3 R4, P2, PT, R2, 0x20, RZ ;  /* 0x0000002002047810 */ /* 0x000fc60007f5e0ff */
[----:B------:R-:W-:Y:S01]  /*0430*/  IMAD R5, R5, R6, R8 ;  /* 0x0000000605057224 */ /* 0x000fe200078e0208 */
[----:B0-----:R-:W-:Y:S02]  /*0440*/  IADD3.X R3, PT, PT, RZ, R3, RZ, P2, !PT ;  /* 0x00000003ff037210 */ /* 0x001fe400017fe4ff */
[----:B------:R-:W-:Y:S01]  /*0450*/  LEA R18, R17, R18, 0x3 ;  /* 0x0000001211127211 */ /* 0x000fe200078e18ff */
[----:B------:R-:W-:-:S04]  /*0460*/  IMAD R5, R7, R10, R5 ;  /* 0x0000000a07057224 */ /* 0x000fc800078e0205 */
[----:B--2---:R-:W-:-:S04]  /*0470*/  IMAD R5, R14, R13, R5 ;  /* 0x0000000d0e057224 */ /* 0x004fc800078e0205 */
[----:B------:R-:W-:Y:S01]  /*0480*/  IMAD R24, R9, R24, R5 ;  /* 0x0000001809187224 */ /* 0x000fe200078e0205 */
[----:B------:R-:W-:Y:S06]  /*0490*/  @P1 BRA `(.L_x_2) ;  /* 0xfffffffc00601947 */ /* 0x000fec000383ffff */
.L_x_1:
[----:B------:R-:W-:Y:S05]  /*04a0*/  @!P0 BRA `(.L_x_0) ;  /* 0x0000000000fc8947 */ /* 0x000fea0003800000 */
[----:B------:R-:W-:Y:S02]  /*04b0*/  ISETP.GE.U32.AND P1, PT, R27, 0x4, PT ;  /* 0x000000041b00780c */ /* 0x000fe40003f26070 */
[----:B------:R-:W-:-:S04]  /*04c0*/  LOP3.LUT R14, R19, 0x3, RZ, 0xc0, !PT ;  /* 0x00000003130e7812 */ /* 0x000fc800078ec0ff */
[----:B------:R-:W-:-:S07]  /*04d0*/  ISETP.NE.AND P0, PT, R14, RZ, PT ;  /* 0x000000ff0e00720c */ /* 0x000fce0003f05270 */
[----:B------:R-:W-:Y:S06]  /*04e0*/  @!P1 BRA `(.L_x_3) ;  /* 0x00000000006c9947 */ /* 0x000fec0003800000 */
[----:B------:R-:W0:Y:S01]  /*04f0*/  LDC.64 R4, c[0x0][0x388] ;  /* 0x0000e200ff047b82 */ /* 0x000e220000000a00 */
[----:B------:R-:W1:Y:S01]  /*0500*/  LDCU.64 UR6, c[0x0][0x380] ;  /* 0x00007000ff0677ac */ /* 0x000e620008000a00 */
[----:B------:R-:W-:Y:S01]  /*0510*/  IMAD R7, R21, R17, R0 ;  /* 0x0000001115077224 */ /* 0x000fe200078e0200 */
[CC--:B------:R-:W-:Y:S02]  /*0520*/  IADD3 R3, PT, PT, R20.reuse, R21.reuse, RZ ;  /* 0x0000001514037210 */ /* 0x0c0fe40007ffe0ff */
[----:B------:R-:W-:-:S03]  /*0530*/  IADD3 R8, P1, PT, R20, R21, RZ ;  /* 0x0000001514087210 */ /* 0x000fc60007f3e0ff */
[----:B------:R-:W2:Y:S01]  /*0540*/  LDC.64 R12, c[0x0][0x380] ;  /* 0x0000e000ff0c7b82 */ /* 0x000ea20000000a00 */
[----:B0-----:R-:W-:-:S04]  /*0550*/  IMAD.WIDE R4, R7, 0x4, R4 ;  /* 0x0000000407047825 */ /* 0x001fc800078e0204 */
[----:B------:R-:W-:Y:S02]  /*0560*/  IMAD.WIDE R6, R17, 0x4, R4 ;  /* 0x0000000411067825 */ /* 0x000fe400078e0204 */
[----:B------:R-:W3:Y:S02]  /*0570*/  LDG.E R4, desc[UR4][R4.64] ;  /* 0x0000000404047981 */ /* 0x000ee4000c1e1900 */
[----:B--2---:R-:W-:Y:S01]  /*0580*/  IMAD.WIDE.U32 R12, R3, 0x4, R12 ;  /* 0x00000004030c7825 */ /* 0x004fe200078e000c */
[----:B------:R-:W-:Y:S02]  /*0590*/  IADD3.X R3, PT, PT, RZ, RZ, RZ, P1, !PT ;  /* 0x000000ffff037210 */ /* 0x000fe40000ffe4ff */
[----:B-1----:R-:W-:-:S03]  /*05a0*/  LEA R2, P1, R8, UR6, 0x2 ;  /* 0x0000000608027c11 */ /* 0x002fc6000f8210ff */
[----:B------:R-:W3:Y:S01]  /*05b0*/  LDG.E R13, desc[UR4][R12.64] ;  /* 0x000000040c0d7981 */ /* 0x000ee2000c1e1900 */
[----:B------:R-:W-:Y:S01]  /*05c0*/  LEA.HI.X R3, R8, UR7, R3, 0x2, P1 ;  /* 0x0000000708037c11 */ /* 0x000fe200088f1403 */
[C---:B------:R-:W-:Y:S02]  /*05d0*/  IMAD.WIDE R8, R17.reuse, 0x4, R6 ;  /* 0x0000000411087825 */ /* 0x040fe400078e0206 */
[----:B------:R-:W2:Y:S04]  /*05e0*/  LDG.E R6, desc[UR4][R6.64] ;  /* 0x0000000406067981 */ /* 0x000ea8000c1e1900 */
[----:B------:R-:W2:Y:S01]  /*05f0*/  LDG.E R15, desc[UR4][R2.64+0x4] ;  /* 0x00000404020f7981 */ /* 0x000ea2000c1e1900 */
[----:B------:R-:W-:-:S03]  /*0600*/  IMAD.WIDE R10, R17, 0x4, R8 ;  /* 0x00000004110a7825 */ /* 0x000fc600078e0208 */
[----:B------:R-:W4:Y:S04]  /*0610*/  LDG.E R22, desc[UR4][R8.64] ;  /* 0x0000000408167981 */ /* 0x000f28000c1e1900 */
[----:B------:R-:W4:Y:S04]  /*0620*/  LDG.E R18, desc[UR4][R2.64+0x8] ;  /* 0x0000080402127981 */ /* 0x000f28000c1e1900 */
[----:B------:R-:W5:Y:S04]  /*0630*/  LDG.E R26, desc[UR4][R2.64+0xc] ;  /* 0x00000c04021a7981 */ /* 0x000f68000c1e1900 */
[----:B------:R-:W5:Y:S01]  /*0640*/  LDG.E R10, desc[UR4][R10.64] ;  /* 0x000000040a0a7981 */ /* 0x000f62000c1e1900 */
[----:B------:R-:W-:Y:S01]  /*0650*/  IADD3 R21, PT, PT, R21, 0x4, RZ ;  /* 0x0000000415157810 */ /* 0x000fe20007ffe0ff */
[----:B---3--:R-:W-:-:S04]  /*0660*/  IMAD R24, R13, R4, R24 ;  /* 0x000000040d187224 */ /* 0x008fc800078e0218 */
[----:B--2---:R-:W-:-:S04]  /*0670*/  IMAD R15, R15, R6, R24 ;  /* 0x000000060f0f7224 */ /* 0x004fc800078e0218 */
[----:B----4-:R-:W-:-:S04]  /*0680*/  IMAD R15, R18, R22, R15 ;  /* 0x00000016120f7224 */ /* 0x010fc800078e020f */
[----:B-----5:R-:W-:-:S07]  /*0690*/  IMAD R24, R26, R10, R15 ;  /* 0x0000000a1a187224 */ /* 0x020fce00078e020f */
.L_x_3:
[----:B------:R-:W-:Y:S05]  /*06a0*/  @!P0 BRA `(.L_x_0) ;  /* 0x00000000007c8947 */ /* 0x000fea0003800000 */
[----:B------:R-:W-:Y:S01]  /*06b0*/  ISETP.NE.AND P1, PT, R14, 0x1, PT ;  /* 0x000000010e00780c */ /* 0x000fe20003f25270 */
[----:B------:R-:W0:Y:S01]  /*06c0*/  LDC.64 R10, c[0x0][0x380] ;  /* 0x0000e000ff0a7b82 */ /* 0x000e220000000a00 */
[----:B------:R-:W-:-:S04]  /*06d0*/  LOP3.LUT R19, R19, 0x1, RZ, 0xc0, !PT ;  /* 0x0000000113137812 */ /* 0x000fc800078ec0ff */
[----:B------:R-:W-:-:S03]  /*06e0*/  ISETP.NE.U32.AND P0, PT, R19, 0x1, PT ;  /* 0x000000011300780c */ /* 0x000fc60003f05070 */
[----:B------:R-:W1:Y:S04]  /*06f0*/  LDC.64 R8, c[0x0][0x388] ;  /* 0x0000e200ff087b82 */ /* 0x000e680000000a00 */
[CC--:B------:R-:W-:Y:S02]  /*0700*/  @P1 IADD3 R13, PT, PT, R20.reuse, R21.reuse, RZ ;  /* 0x00000015140d1210 */ /* 0x0c0fe40007ffe0ff */
[----:B------:R-:W-:Y:S02]  /*0710*/  @P1 IADD3 R12, P2, PT, R20, R21, RZ ;  /* 0x00000015140c1210 */ /* 0x000fe40007f5e0ff */
[----:B------:R-:W2:Y:S02]  /*0720*/  @P1 LDC.64 R2, c[0x0][0x380] ;  /* 0x0000e000ff021b82 */ /* 0x000ea40000000a00 */
[----:B------:R-:W-:-:S06]  /*0730*/  @P1 IADD3.X R14, PT, PT, RZ, RZ, RZ, P2, !PT ;  /* 0x000000ffff0e1210 */ /* 0x000fcc00017fe4ff */
[----:B------:R-:W3:Y:S01]  /*0740*/  LDC.64 R4, c[0x0][0x380] ;  /* 0x0000e000ff047b82 */ /* 0x000ee20000000a00 */
[----:B0-----:R-:W-:-:S04]  /*0750*/  @P1 IMAD.WIDE.U32 R10, R13, 0x4, R10 ;  /* 0x000000040d0a1825 */ /* 0x001fc800078e000a */
[C---:B------:R-:W-:Y:S01]  /*0760*/  @P1 IMAD R13, R21.reuse, R17, R0 ;  /* 0x00000011150d1224 */ /* 0x040fe200078e0200 */
[----:B------:R-:W-:Y:S01]  /*0770*/  @P1 IADD3 R21, PT, PT, R21, 0x2, RZ ;  /* 0x0000000215151810 */ /* 0x000fe20007ffe0ff */
[----:B------:R-:W4:Y:S01]  /*0780*/  @P1 LDG.E R11, desc[UR4][R10.64] ;  /* 0x000000040a0b1981 */ /* 0x000f22000c1e1900 */
[----:B------:R-:W0:Y:S01]  /*0790*/  LDC.64 R6, c[0x0][0x388] ;  /* 0x0000e200ff067b82 */ /* 0x000e220000000a00 */
[----:B-1----:R-:W-:Y:S01]  /*07a0*/  @P1 IMAD.WIDE R8, R13, 0x4, R8 ;  /* 0x000000040d081825 */ /* 0x002fe200078e0208 */
[----:B------:R-:W-:Y:S02]  /*07b0*/  @!P0 IADD3 R15, PT, PT, R20, R21, RZ ;  /* 0x00000015140f8210 */ /* 0x000fe40007ffe0ff */
[----:B--2---:R-:W-:Y:S01]  /*07c0*/  @P1 LEA R2, P2, R12, R2, 0x2 ;  /* 0x000000020c021211 */ /* 0x004fe200078410ff */
[----:B------:R-:W-:-:S03]  /*07d0*/  @!P0 IMAD R21, R21, R17, R0 ;  /* 0x0000001115158224 */ /* 0x000fc600078e0200 */
[----:B------:R-:W-:Y:S01]  /*07e0*/  @P1 LEA.HI.X R3, R12, R3, R14, 0x2, P2 ;  /* 0x000000030c031211 */ /* 0x000fe200010f140e */
[----:B------:R-:W-:Y:S01]  /*07f0*/  @P1 IMAD.WIDE R12, R17, 0x4, R8 ;  /* 0x00000004110c1825 */ /* 0x000fe200078e0208 */
[----:B------:R-:W4:Y:S03]  /*0800*/  @P1 LDG.E R14, desc[UR4][R8.64] ;  /* 0x00000004080e1981 */ /* 0x000f26000c1e1900 */
[----:B---3--:R-:W-:Y:S01]  /*0810*/  @!P0 IMAD.WIDE.U32 R4, R15, 0x4, R4 ;  /* 0x000000040f048825 */ /* 0x008fe200078e0004 */
[----:B------:R-:W2:Y:S04]  /*0820*/  @P1 LDG.E R2, desc[UR4][R2.64+0x4] ;  /* 0x0000040402021981 */ /* 0x000ea8000c1e1900 */
[----:B------:R-:W2:Y:S01]  /*0830*/  @P1 LDG.E R12, desc[UR4][R12.64] ;  /* 0x000000040c0c1981 */ /* 0x000ea2000c1e1900 */
[----:B0-----:R-:W-:-:S03]  /*0840*/  @!P0 IMAD.WIDE R6, R21, 0x4, R6 ;  /* 0x0000000415068825 */ /* 0x001fc600078e0206 */
[----:B------:R-:W3:Y:S04]  /*0850*/  @!P0 LDG.E R5, desc[UR4][R4.64] ;  /* 0x0000000404058981 */ /* 0x000ee8000c1e1900 */
[----:B------:R-:W3:Y:S01]  /*0860*/  @!P0 LDG.E R6, desc[UR4][R6.64] ;  /* 0x0000000406068981 */ /* 0x000ee2000c1e1900 */
[----:B----4-:R-:W-:-:S04]  /*0870*/  @P1 IMAD R11, R11, R14, R24 ;  /* 0x0000000e0b0b1224 */ /* 0x010fc800078e0218 */
[----:B--2---:R-:W-:-:S04]  /*0880*/  @P1 IMAD R24, R2, R12, R11 ;  /* 0x0000000c02181224 */ /* 0x004fc800078e020b */
[----:B---3--:R-:W-:-:S07]  /*0890*/  @!P0 IMAD R24, R5, R6, R24 ;  /* 0x0000000605188224 */ /* 0x008fce00078e0218 */
.L_x_0:
[----:B------:R-:W0:Y:S01]  /*08a0*/  LDC.64 R2, c[0x0][0x390] ;  /* 0x0000e400ff027b82 */ /* 0x000e220000000a00 */
[----:B------:R-:W-:-:S04]  /*08b0*/  IMAD R17, R16, R17, R0 ;  /* 0x0000001110117224 */ /* 0x000fc800078e0200 */
[----:B0-----:R-:W-:-:S05]  /*08c0*/  IMAD.WIDE R2, R17, 0x4, R2 ;  /* 0x0000000411027825 */ /* 0x001fca00078e0202 */
[----:B------:R-:W-:Y:S01]  /*08d0*/  STG.E desc[UR4][R2.64], R24 ;  /* 0x0000001802007986 */ /* 0x000fe2000c101904 */
[----:B------:R-:W-:Y:S05]  /*08e0*/  EXIT ;  /* 0x000000000000794d */ /* 0x000fea0003800000 */
.L_x_4:
[----:B------:R-:W-:-:S00]  /*08f0*/  BRA `(.L_x_4) ;  /* 0xfffffffc00fc7947 */ /* 0x000fc0000383ffff */
[----:B------:R-:W-:-:S00]  /*0900*/  NOP ;  /* 0x0000000000007918 */ /* 0x000fc00000000000 */
[----:B------:R-:W-:-:S00]  /*0910*/  NOP ;  /* 0x0000000000007918 */ /* 0x000fc00000000000 */
[----:B------:R-:W-:-:S00]  /*0920*/  NOP ;  /* 0x0000000000007918 */ /* 0x000fc00000000000 */
[----:B------:R-:W-:-:S00]  /*0930*/  NOP ;  /* 0x0000000000007918 */ /* 0x000fc00000000000 */
[----:B------:R-:W-:-:S00]  /*0940*/  NOP ;  /* 0x0000000000007918 */ /* 0x000fc00000000000 */
[----:B------:R-:W-:-:S00]  /*0950*/  NOP ;  /* 0x0000000000007918 */ /* 0x000fc00000000000 */
[----:B------:R-:W-:-:S00]  /*0960*/  NOP ;  /* 0x0000000000007918 */ /* 0x000fc00000000000 */
[----:B------:R-:W-:-:S00]  /*0970*/  NOP ;  /* 0x0000000000007918 */ /* 0x000fc00000000000 */
.L_x_5:


//--------------------- .nv.shared.reserved.0     --------------------------
	.section	.nv.shared.reserved.0,"aw",@nobits
	.weak		__nv_reservedSMEM_offset_0_alias
	.size		__nv_reservedSMEM_offset_0_alias, 0, 64
	.other		__nv_reservedSMEM_offset_0_alias,@"STO_CUDA_RESERVED_SHARED STV_DEFAULT"
__nv_reservedSMEM_offset_0_alias:
	.zero		0
	.zero		64


//--------------------- .nv.constant0._Z14mat_mul_kernelPiS_S_iiii --------------------------
	.section	.nv.constant0._Z14mat_mul_kernelPiS_S_iiii,"a",@progbits
	.sectionflags	@""
	.align	4
.nv.constant0._Z14mat_mul_kernelPiS_S_iiii:
	.zero		936


//--------------------- SYMBOLS --------------------------

	.type		.nv.reservedSmem.offset0,@object
	.size		.nv.reservedSmem.offset0,0x4
